//
// Generated by NVIDIA NVVM Compiler
//
// Compiler Build ID: CL-36424714
// Cuda compilation tools, release 13.0, V13.0.88
// Based on NVVM 20.0.0
//

.version 9.0
.target sm_100
.address_size 64

	// .globl	_Z6accessPfx

.visible .entry _Z6accessPfx(
	.param .u64 .ptr .align 1 _Z6accessPfx_param_0,
	.param .u64 _Z6accessPfx_param_1
)
{
	.reg .b32 	%f<2>;
	.reg .b64 	%rd<6>;

	ld.param.u64 	%rd1, [_Z6accessPfx_param_0];
	ld.param.u64 	%rd2, [_Z6accessPfx_param_1];
	cvta.to.global.u64 	%rd3, %rd1;
	shl.b64 	%rd4, %rd2, 2;
	add.s64 	%rd5, %rd3, %rd4;
	ld.global.f32 	%f1, [%rd5+-4];
	st.global.f32 	[%rd3], %f1;
	ret;

}


// ===== COMPILED SASS (sm_100) =====

	.target	sm_100

	.elftype	@"ET_EXEC"


//--------------------- .note.nv.tkinfo           --------------------------
	.section	.note.nv.tkinfo,"",@"SHT_NOTE"
	.sectionflags	@"SHF_NOTE_NV_TKINFO"
	.tkinfo
        /*0018*/ 	.word	0x00000002
        /*0030*/ 	.string	""
        /*0030*/ 	.string	"ptxas"
        /*0030*/ 	.string	"Cuda compilation tools, release 13.0, V13.0.88"
        /*0030*/ 	.string	"Build cuda_13.0.r13.0/compiler.36424714_0"
        /*0030*/ 	.string	"-arch sm_100 -m 64 "



//--------------------- .note.nv.cuinfo           --------------------------
	.section	.note.nv.cuinfo,"",@"SHT_NOTE"
	.sectionflags	@"SHF_NOTE_NV_CUINFO"
        /*0018*/ 	.short	0x0002
        /*001a*/ 	.short	0x0064
        /*001c*/ 	.short	0x0082
	.zero		2


//--------------------- .nv.info                  --------------------------
	.section	.nv.info,"",@"SHT_CUDA_INFO"
	.align	4


	//----- nvinfo : EIATTR_REGCOUNT
	.align		4
        /*0000*/ 	.byte	0x04, 0x2f
        /*0002*/ 	.short	(.L_1 - .L_0)
	.align		4
.L_0:
        /*0004*/ 	.word	index@(_Z6accessPfx)
        /*0008*/ 	.word	0x00000008


	//----- nvinfo : EIATTR_FRAME_SIZE
	.align		4
.L_1:
        /*000c*/ 	.byte	0x04, 0x11
        /*000e*/ 	.short	(.L_3 - .L_2)
	.align		4
.L_2:
        /*0010*/ 	.word	index@(_Z6accessPfx)
        /*0014*/ 	.word	0x00000000


	//----- nvinfo : EIATTR_MIN_STACK_SIZE
	.align		4
.L_3:
        /*0018*/ 	.byte	0x04, 0x12
        /*001a*/ 	.short	(.L_5 - .L_4)
	.align		4
.L_4:
        /*001c*/ 	.word	index@(_Z6accessPfx)
        /*0020*/ 	.word	0x00000000
.L_5:


//--------------------- .nv.compat                --------------------------
	.section	.nv.compat,"",@"SHT_CUDA_COMPAT_INFO"
	.align	4
        /*0000*/ 	.byte	0x02, 0x09, 0x00, 0x00, 0x02, 0x02, 0x01, 0x00, 0x02, 0x05, 0x05, 0x00, 0x03, 0x07, 0x01, 0x01
        /*0010*/ 	.byte	0x02, 0x03, 0x00, 0x00, 0x02, 0x06, 0x01, 0x00, 0x04, 0x0b, 0x08, 0x00, 0x09, 0x00, 0x00, 0x00
        /*0020*/ 	.byte	0x00, 0x00, 0x00, 0x00


//--------------------- .nv.info._Z6accessPfx     --------------------------
	.section	.nv.info._Z6accessPfx,"",@"SHT_CUDA_INFO"
	.sectionflags	@""
	.align	4


	//----- nvinfo : EIATTR_CUDA_API_VERSION
	.align		4
        /*0000*/ 	.byte	0x04, 0x37
        /*0002*/ 	.short	(.L_7 - .L_6)
.L_6:
        /*0004*/ 	.word	0x00000082


	//----- nvinfo : EIATTR_KPARAM_INFO
	.align		4
.L_7:
        /*0008*/ 	.byte	0x04, 0x17
        /*000a*/ 	.short	(.L_9 - .L_8)
.L_8:
        /*000c*/ 	.word	0x00000000
        /*0010*/ 	.short	0x0001
        /*0012*/ 	.short	0x0008
        /*0014*/ 	.byte	0x00, 0xf0, 0x21, 0x00


	//----- nvinfo : EIATTR_KPARAM_INFO
	.align		4
.L_9:
        /*0018*/ 	.byte	0x04, 0x17
        /*001a*/ 	.short	(.L_11 - .L_10)
.L_10:
        /*001c*/ 	.word	0x00000000
        /*0020*/ 	.short	0x0000
        /*0022*/ 	.short	0x0000
        /*0024*/ 	.byte	0x00, 0xf5, 0x21, 0x00


	//----- nvinfo : EIATTR_SPARSE_MMA_MASK
	.align		4
.L_11:
        /*0028*/ 	.byte	0x03, 0x50
        /*002a*/ 	.short	0x0000


	//----- nvinfo : EIATTR_MAXREG_COUNT
	.align		4
        /*002c*/ 	.byte	0x03, 0x1b
        /*002e*/ 	.short	0x00ff


	//----- nvinfo : EIATTR_MERCURY_ISA_VERSION
	.align		4
        /*0030*/ 	.byte	0x03, 0x5f
        /*0032*/ 	.short	0x0101


	//----- nvinfo : EIATTR_VRC_CTA_INIT_COUNT
	.align		4
        /*0034*/ 	.byte	0x02, 0x4a
	.zero		1
	.zero		1


	//----- nvinfo : EIATTR_EXIT_INSTR_OFFSETS
	.align		4
        /*0038*/ 	.byte	0x04, 0x1c
        /*003a*/ 	.short	(.L_13 - .L_12)


	//   ....[0]....
.L_12:
        /*003c*/ 	.word	0x000000a0


	//----- nvinfo : EIATTR_CBANK_PARAM_SIZE
	.align		4
.L_13:
        /*0040*/ 	.byte	0x03, 0x19
        /*0042*/ 	.short	0x0010


	//----- nvinfo : EIATTR_PARAM_CBANK
	.align		4
        /*0044*/ 	.byte	0x04, 0x0a
        /*0046*/ 	.short	(.L_15 - .L_14)
	.align		4
.L_14:
        /*0048*/ 	.word	index@(.nv.constant0._Z6accessPfx)
        /*004c*/ 	.short	0x0380
        /*004e*/ 	.short	0x0010


	//----- nvinfo : EIATTR_SW_WAR
	.align		4
.L_15:
        /*0050*/ 	.byte	0x04, 0x36
        /*0052*/ 	.short	(.L_17 - .L_16)
.L_16:
        /*0054*/ 	.word	0x00000008
.L_17:


//--------------------- .nv.callgraph             --------------------------
	.section	.nv.callgraph,"",@"SHT_CUDA_CALLGRAPH"
	.align	4
	.sectionentsize	8
	.align		4
        /*0000*/ 	.word	0x00000000
	.align		4
        /*0004*/ 	.word	0xffffffff
	.align		4
        /*0008*/ 	.word	0x00000000
	.align		4
        /*000c*/ 	.word	0xfffffffe
	.align		4
        /*0010*/ 	.word	0x00000000
	.align		4
        /*0014*/ 	.word	0xfffffffd
	.align		4
        /*0018*/ 	.word	0x00000000
	.align		4
        /*001c*/ 	.word	0xfffffffc


//--------------------- .text._Z6accessPfx        --------------------------
	.section	.text._Z6accessPfx,"ax",@progbits
	.align	128
        .global         _Z6accessPfx
        .type           _Z6accessPfx,@function
        .size           _Z6accessPfx,(.L_x_1 - _Z6accessPfx)
        .other          _Z6accessPfx,@"STO_CUDA_ENTRY STV_DEFAULT"
_Z6accessPfx:
.text._Z6accessPfx:
[----:B------:R-:W-:Y:S01]  /*0000*/  LDC R1, c[0x0][0x37c] ;  /* 0x0000df00ff017b82 */ /* 0x000fe20000000800 */
[----:B------:R-:W0:Y:S01]  /*0010*/  LDCU.128 UR4, c[0x0][0x380] ;  /* 0x00007000ff0477ac */ /* 0x000e220008000c00 */
[----:B------:R-:W1:Y:S01]  /*0020*/  LDCU.64 UR8, c[0x0][0x358] ;  /* 0x00006b00ff0877ac */ /* 0x000e620008000a00 */
[----:B0-----:R-:W-:-:S04]  /*0030*/  ULEA UR4, UP0, UR6, UR4, 0x2 ;  /* 0x0000000406047291 */ /* 0x001fc8000f8010ff */
[----:B------:R-:W-:Y:S02]  /*0040*/  ULEA.HI.X UR5, UR6, UR5, UR7, 0x2, UP0 ;  /* 0x0000000506057291 */ /* 0x000fe400080f1407 */
[----:B------:R-:W-:-:S04]  /*0050*/  MOV R4, UR4 ;  /* 0x0000000400047c02 */ /* 0x000fc80008000f00 */
[----:B------:R-:W-:-:S06]  /*0060*/  MOV R5, UR5 ;  /* 0x0000000500057c02 */ /* 0x000fcc0008000f00 */
[----:B-1----:R-:W2:Y:S01]  /*0070*/  LDG.E R5, desc[UR8][R4.64+-0x4] ;  /* 0xfffffc0804057981 */ /* 0x002ea2000c1e1900 */
[----:B------:R-:W2:Y:S03]  /*0080*/  LDC.64 R2, c[0x0][0x380] ;  /* 0x0000e000ff027b82 */ /* 0x000ea60000000a00 */
[----:B--2---:R-:W-:Y:S01]  /*0090*/  STG.E desc[UR8][R2.64], R5 ;  /* 0x0000000502007986 */ /* 0x004fe2000c101908 */
[----:B------:R-:W-:Y:S05]  /*00a0*/  EXIT ;  /* 0x000000000000794d */ /* 0x000fea0003800000 */
.L_x_0:
[----:B------:R-:W-:-:S00]  /*00b0*/  BRA `(.L_x_0) ;  /* 0xfffffffc00fc7947 */ /* 0x000fc0000383ffff */
[----:B------:R-:W-:-:S00]  /*00c0*/  NOP ;  /* 0x0000000000007918 */ /* 0x000fc00000000000 */
        /* <DEDUP_REMOVED lines=11> */
.L_x_1:


//--------------------- .nv.shared.reserved.0     --------------------------
	.section	.nv.shared.reserved.0,"aw",@nobits
	.weak		__nv_reservedSMEM_offset_0_alias
	.size		__nv_reservedSMEM_offset_0_alias, 0, 64
	.other		__nv_reservedSMEM_offset_0_alias,@"STO_CUDA_RESERVED_SHARED STV_DEFAULT"
__nv_reservedSMEM_offset_0_alias:
	.zero		0
	.zero		64


//--------------------- .nv.constant0._Z6accessPfx --------------------------
	.section	.nv.constant0._Z6accessPfx,"a",@progbits
	.sectionflags	@""
	.align	4
.nv.constant0._Z6accessPfx:
	.zero		912


//--------------------- SYMBOLS --------------------------

	.type		.nv.reservedSmem.offset0,@object
	.size		.nv.reservedSmem.offset0,0x4
